	.headerflags	@"EF_CUDA_TEXMODE_UNIFIED EF_CUDA_64BIT_ADDRESS EF_CUDA_ACCELERATORS EF_CUDA_SM90 EF_CUDA_VIRTUAL_SM(EF_CUDA_SM90)"
	.elftype	@"ET_EXEC"


//--------------------- .nv.info                  --------------------------
	.section	.nv.info,"",@"SHT_CUDA_INFO"
	.align	4


	//----- nvinfo : EIATTR_REGCOUNT
	.align		4
        /*0000*/ 	.byte	0x04, 0x2f
        /*0002*/ 	.short	(.L_1 - .L_0)
	.align		4
.L_0:
        /*0004*/ 	.word	index@(triton_poi_fused_convolution_relu_threshold_backward_13)
        /*0008*/ 	.word	0x0000000c


	//----- nvinfo : EIATTR_MIN_STACK_SIZE
	.align		4
.L_1:
        /*000c*/ 	.byte	0x04, 0x12
        /*000e*/ 	.short	(.L_3 - .L_2)
	.align		4
.L_2:
        /*0010*/ 	.word	index@(triton_poi_fused_convolution_relu_threshold_backward_13)
        /*0014*/ 	.word	0x00000000


	//----- nvinfo : EIATTR_FRAME_SIZE
	.align		4
.L_3:
        /*0018*/ 	.byte	0x04, 0x11
        /*001a*/ 	.short	(.L_5 - .L_4)
	.align		4
.L_4:
        /*001c*/ 	.word	index@(triton_poi_fused_convolution_relu_threshold_backward_13)
        /*0020*/ 	.word	0x00000000


	//----- nvinfo : EIATTR_MIN_STACK_SIZE
	.align		4
.L_5:
        /*0024*/ 	.byte	0x04, 0x12
        /*0026*/ 	.short	(.L_7 - .L_6)
	.align		4
.L_6:
        /*0028*/ 	.word	index@(triton_poi_fused_convolution_relu_threshold_backward_13)
        /*002c*/ 	.word	0x00000000
.L_7:


//--------------------- .nv.info.triton_poi_fused_convolution_relu_threshold_backward_13 --------------------------
	.section	.nv.info.triton_poi_fused_convolution_relu_threshold_backward_13,"",@"SHT_CUDA_INFO"
	.sectionflags	@""
	.align	4


	//----- nvinfo : EIATTR_CUDA_API_VERSION
	.align		4
        /*0000*/ 	.byte	0x04, 0x37
        /*0002*/ 	.short	(.L_9 - .L_8)
.L_8:
        /*0004*/ 	.word	0x0000007c


	//----- nvinfo : EIATTR_KPARAM_INFO
	.align		4
.L_9:
        /*0008*/ 	.byte	0x04, 0x17
        /*000a*/ 	.short	(.L_11 - .L_10)
.L_10:
        /*000c*/ 	.word	0x00000000
        /*0010*/ 	.short	0x0003
        /*0012*/ 	.short	0x0018
        /*0014*/ 	.byte	0x00, 0xf0, 0x11, 0x00


	//----- nvinfo : EIATTR_KPARAM_INFO
	.align		4
.L_11:
        /*0018*/ 	.byte	0x04, 0x17
        /*001a*/ 	.short	(.L_13 - .L_12)
.L_12:
        /*001c*/ 	.word	0x00000000
        /*0020*/ 	.short	0x0002
        /*0022*/ 	.short	0x0010
        /*0024*/ 	.byte	0x00, 0xf4, 0x21, 0x00


	//----- nvinfo : EIATTR_KPARAM_INFO
	.align		4
.L_13:
        /*0028*/ 	.byte	0x04, 0x17
        /*002a*/ 	.short	(.L_15 - .L_14)
.L_14:
        /*002c*/ 	.word	0x00000000
        /*0030*/ 	.short	0x0001
        /*0032*/ 	.short	0x0008
        /*0034*/ 	.byte	0x00, 0xf4, 0x21, 0x00


	//----- nvinfo : EIATTR_KPARAM_INFO
	.align		4
.L_15:
        /*0038*/ 	.byte	0x04, 0x17
        /*003a*/ 	.short	(.L_17 - .L_16)
.L_16:
        /*003c*/ 	.word	0x00000000
        /*0040*/ 	.short	0x0000
        /*0042*/ 	.short	0x0000
        /*0044*/ 	.byte	0x00, 0xf4, 0x21, 0x00


	//----- nvinfo : EIATTR_SPARSE_MMA_MASK
	.align		4
.L_17:
        /*0048*/ 	.byte	0x03, 0x50
        /*004a*/ 	.short	0x0000


	//----- nvinfo : EIATTR_MAXREG_COUNT
	.align		4
        /*004c*/ 	.byte	0x03, 0x1b
        /*004e*/ 	.short	0x00ff


	//----- nvinfo : EIATTR_EXIT_INSTR_OFFSETS
	.align		4
        /*0050*/ 	.byte	0x04, 0x1c
        /*0052*/ 	.short	(.L_19 - .L_18)


	//   ....[0]....
.L_18:
        /*0054*/ 	.word	0x000001d0


	//----- nvinfo : EIATTR_REQNTID
	.align		4
.L_19:
        /*0058*/ 	.byte	0x04, 0x10
        /*005a*/ 	.short	(.L_21 - .L_20)
.L_20:
        /*005c*/ 	.word	0x00000080
        /*0060*/ 	.word	0x00000001
        /*0064*/ 	.word	0x00000001


	//----- nvinfo : EIATTR_CBANK_PARAM_SIZE
	.align		4
.L_21:
        /*0068*/ 	.byte	0x03, 0x19
        /*006a*/ 	.short	0x001c


	//----- nvinfo : EIATTR_PARAM_CBANK
	.align		4
        /*006c*/ 	.byte	0x04, 0x0a
        /*006e*/ 	.short	(.L_23 - .L_22)
	.align		4
.L_22:
        /*0070*/ 	.word	index@(.nv.constant0.triton_poi_fused_convolution_relu_threshold_backward_13)
        /*0074*/ 	.short	0x0210
        /*0076*/ 	.short	0x001c


	//----- nvinfo : EIATTR_SW_WAR
	.align		4
.L_23:
        /*0078*/ 	.byte	0x04, 0x36
        /*007a*/ 	.short	(.L_25 - .L_24)
.L_24:
        /*007c*/ 	.word	0x00000008
.L_25:


//--------------------- .nv.callgraph             --------------------------
	.section	.nv.callgraph,"",@"SHT_CUDA_CALLGRAPH"
	.align	4
	.sectionentsize	8
	.align		4
        /*0000*/ 	.word	0x00000000
	.align		4
        /*0004*/ 	.word	0xffffffff
	.align		4
        /*0008*/ 	.word	0x00000000
	.align		4
        /*000c*/ 	.word	0xfffffffe
	.align		4
        /*0010*/ 	.word	0x00000000
	.align		4
        /*0014*/ 	.word	0xfffffffd
	.align		4
        /*0018*/ 	.word	0x00000000
	.align		4
        /*001c*/ 	.word	0xfffffffc


//--------------------- .text.triton_poi_fused_convolution_relu_threshold_backward_13 --------------------------
	.section	.text.triton_poi_fused_convolution_relu_threshold_backward_13,"ax",@progbits
	.align	128
        .global         triton_poi_fused_convolution_relu_threshold_backward_13
        .type           triton_poi_fused_convolution_relu_threshold_backward_13,@function
        .size           triton_poi_fused_convolution_relu_threshold_backward_13,(.L_x_1 - triton_poi_fused_convolution_relu_threshold_backward_13)
        .other          triton_poi_fused_convolution_relu_threshold_backward_13,@"STO_CUDA_ENTRY STV_DEFAULT"
triton_poi_fused_convolution_relu_threshold_backward_13:
.text.triton_poi_fused_convolution_relu_threshold_backward_13:
[----:B------:R-:W-:Y:S01]  /*0000*/  LDC R1, c[0x0][0x28] ;  /* 0x00000a00ff017b82 */ /* 0x000fe20000000800 */
[----:B------:R-:W1:Y:S07]  /*0010*/  S2R R0, SR_TID.X ;  /* 0x0000000000007919 */ /* 0x000e6e0000002100 */
[----:B------:R-:W2:Y:S01]  /*0020*/  LDC.64 R4, c[0x0][0x218] ;  /* 0x00008600ff047b82 */ /* 0x000ea20000000a00 */
[----:B------:R-:W-:Y:S01]  /*0030*/  ULDC.64 UR4, c[0x0][0x208] ;  /* 0x0000820000047ab9 */ /* 0x000fe20000000a00 */
[----:B------:R-:W-:Y:S01]  /*0040*/  ULDC.64 UR6, c[0x0][0x220] ;  /* 0x0000880000067ab9 */ /* 0x000fe20000000a00 */
[----:B------:R-:W3:Y:S01]  /*0050*/  S2R R7, SR_CTAID.X ;  /* 0x0000000000077919 */ /* 0x000ee20000002500 */
[----:B-1----:R-:W-:-:S02]  /*0060*/  LOP3.LUT R0, R0, 0x7f, RZ, 0xc0, !PT ;  /* 0x0000007f00007812 */ /* 0x002fc400078ec0ff */
[----:B---3--:R-:W-:-:S03]  /*0070*/  SHF.R.S32.HI R2, RZ, 0x18, R7 ;  /* 0x00000018ff027819 */ /* 0x008fc60000011407 */
[----:B------:R-:W-:Y:S01]  /*0080*/  IMAD R7, R7, 0x80, R0 ;  /* 0x0000008007077824 */ /* 0x000fe200078e0200 */
[----:B------:R-:W-:Y:S02]  /*0090*/  SGXT R0, R2, 0x1 ;  /* 0x000000010200781a */ /* 0x000fe40000000200 */
[----:B------:R-:W1:Y:S02]  /*00a0*/  LDC.64 R2, c[0x0][0x210] ;  /* 0x00008400ff027b82 */ /* 0x000e640000000a00 */
[----:B------:R-:W-:-:S04]  /*00b0*/  LEA.HI R0, R0, R7, RZ, 0x2 ;  /* 0x0000000700007211 */ /* 0x000fc800078f10ff */
[--C-:B------:R-:W-:Y:S02]  /*00c0*/  SHF.R.S32.HI R6, RZ, 0x2, R0.reuse ;  /* 0x00000002ff067819 */ /* 0x100fe40000011400 */
[----:B------:R-:W-:-:S04]  /*00d0*/  SHF.R.S32.HI R9, RZ, 0x1f, R0 ;  /* 0x0000001fff097819 */ /* 0x000fc80000011400 */
[----:B------:R-:W-:-:S04]  /*00e0*/  LEA.HI R9, R9, R6, RZ, 0x9 ;  /* 0x0000000609097211 */ /* 0x000fc800078f48ff */
[----:B------:R-:W-:-:S05]  /*00f0*/  LOP3.LUT R9, R9, 0xfffffe00, RZ, 0xc0, !PT ;  /* 0xfffffe0009097812 */ /* 0x000fca00078ec0ff */
[----:B------:R-:W-:Y:S02]  /*0100*/  IMAD.IADD R9, R6, 0x1, -R9 ;  /* 0x0000000106097824 */ /* 0x000fe400078e0a09 */
[----:B-1----:R-:W-:-:S04]  /*0110*/  IMAD.WIDE R2, R7, 0x4, R2 ;  /* 0x0000000407027825 */ /* 0x002fc800078e0202 */
[----:B--2---:R-:W-:Y:S02]  /*0120*/  IMAD.WIDE R4, R9, 0x4, R4 ;  /* 0x0000000409047825 */ /* 0x004fe400078e0204 */
[----:B------:R-:W2:Y:S04]  /*0130*/  LDG.E R2, desc[UR4][R2.64] ;  /* 0x0000000402027981 */ /* 0x000ea8000c1e1900 */
[----:B------:R-:W2:Y:S01]  /*0140*/  LDG.E.EL R5, desc[UR4][R4.64] ;  /* 0x0000000404057981 */ /* 0x000ea2000c2e1900 */
[----:B------:R-:W-:-:S04]  /*0150*/  IADD3 R6, P1, R7, UR6, RZ ;  /* 0x0000000607067c10 */ /* 0x000fc8000ff3e0ff */
[----:B------:R-:W-:Y:S01]  /*0160*/  LEA.HI.X.SX32 R7, R7, UR7, 0x1, P1 ;  /* 0x0000000707077c11 */ /* 0x000fe200088f0eff */
[C---:B--2---:R-:W-:Y:S01]  /*0170*/  FADD R0, R2.reuse, R5 ;  /* 0x0000000502007221 */ /* 0x044fe20000000000 */
[----:B------:R-:W-:-:S04]  /*0180*/  FSETP.GEU.AND P0, PT, R2, -R5, PT ;  /* 0x800000050200720b */ /* 0x000fc80003f0e000 */
[----:B------:R-:W-:-:S04]  /*0190*/  FSEL R0, R0, RZ, P0 ;  /* 0x000000ff00007208 */ /* 0x000fc80000000000 */
[----:B------:R-:W-:-:S04]  /*01a0*/  FSETP.GTU.AND P0, PT, R0, RZ, PT ;  /* 0x000000ff0000720b */ /* 0x000fc80003f0c000 */
[----:B------:R-:W-:-:S05]  /*01b0*/  SEL R9, RZ, 0x1, P0 ;  /* 0x00000001ff097807 */ /* 0x000fca0000000000 */
[----:B------:R-:W-:Y:S01]  /*01c0*/  STG.E.U8 desc[UR4][R6.64], R9 ;  /* 0x0000000906007986 */ /* 0x000fe2000c101104 */
[----:B------:R-:W-:Y:S05]  /*01d0*/  EXIT ;  /* 0x000000000000794d */ /* 0x000fea0003800000 */
.L_x_0:
[----:B------:R-:W-:-:S00]  /*01e0*/  BRA `(.L_x_0) ;  /* 0xfffffffc00fc7947 */ /* 0x000fc0000383ffff */
[----:B------:R-:W-:-:S00]  /*01f0*/  NOP ;  /* 0x0000000000007918 */ /* 0x000fc00000000000 */
        /* <DEDUP_REMOVED lines=8> */
.L_x_1:


//--------------------- .nv.constant0.triton_poi_fused_convolution_relu_threshold_backward_13 --------------------------
	.section	.nv.constant0.triton_poi_fused_convolution_relu_threshold_backward_13,"a",@progbits
	.sectionflags	@""
	.align	4
.nv.constant0.triton_poi_fused_convolution_relu_threshold_backward_13:
	.zero		556
